//
// Generated by NVIDIA NVVM Compiler
//
// Compiler Build ID: CL-36424714
// Cuda compilation tools, release 13.0, V13.0.88
// Based on NVVM 20.0.0
//

.version 9.0
.target sm_100
.address_size 64

	// .globl	_Z12partial_sortPfii

.visible .entry _Z12partial_sortPfii(
	.param .u64 .ptr .align 1 _Z12partial_sortPfii_param_0,
	.param .u32 _Z12partial_sortPfii_param_1,
	.param .u32 _Z12partial_sortPfii_param_2
)
{
	.reg .pred 	%p<9>;
	.reg .b32 	%r<22>;
	.reg .b32 	%f<3>;
	.reg .b64 	%rd<7>;

	ld.param.u64 	%rd4, [_Z12partial_sortPfii_param_0];
	ld.param.u32 	%r10, [_Z12partial_sortPfii_param_1];
	ld.param.u32 	%r11, [_Z12partial_sortPfii_param_2];
	mov.u32 	%r12, %tid.x;
	mov.u32 	%r13, %ctaid.x;
	mov.u32 	%r14, %ntid.x;
	mad.lo.s32 	%r15, %r13, %r14, %r12;
	mul.lo.s32 	%r16, %r15, %r11;
	shl.b32 	%r19, %r16, 1;
	add.s32 	%r2, %r11, %r15;
	shl.b32 	%r17, %r11, 1;
	add.s32 	%r3, %r19, %r17;
	setp.ge.s32 	%p1, %r2, %r10;
	@%p1 bra 	$L__BB0_7;
	setp.ge.s32 	%p2, %r19, %r2;
	setp.ge.s32 	%p3, %r2, %r3;
	or.pred  	%p4, %p2, %p3;
	@%p4 bra 	$L__BB0_7;
	cvta.to.global.u64 	%rd1, %rd4;
	mov.u32 	%r18, %r2;
$L__BB0_3:
	mul.wide.s32 	%rd5, %r19, 4;
	add.s64 	%rd2, %rd1, %rd5;
	ld.global.f32 	%f1, [%rd2];
	mul.wide.s32 	%rd6, %r18, 4;
	add.s64 	%rd3, %rd1, %rd6;
	ld.global.f32 	%f2, [%rd3];
	setp.gtu.f32 	%p5, %f1, %f2;
	@%p5 bra 	$L__BB0_5;
	add.s32 	%r19, %r19, 1;
	bra.uni 	$L__BB0_6;
$L__BB0_5:
	st.global.f32 	[%rd2], %f2;
	st.global.f32 	[%rd3], %f1;
	add.s32 	%r18, %r18, 1;
$L__BB0_6:
	setp.lt.s32 	%p6, %r19, %r2;
	setp.lt.s32 	%p7, %r18, %r3;
	and.pred  	%p8, %p6, %p7;
	@%p8 bra 	$L__BB0_3;
$L__BB0_7:
	ret;

}


// ===== COMPILED SASS (sm_100) =====

	.target	sm_100

	.elftype	@"ET_EXEC"


//--------------------- .note.nv.tkinfo           --------------------------
	.section	.note.nv.tkinfo,"",@"SHT_NOTE"
	.sectionflags	@"SHF_NOTE_NV_TKINFO"
	.tkinfo
        /*0018*/ 	.word	0x00000002
        /*0030*/ 	.string	""
        /*0030*/ 	.string	"ptxas"
        /*0030*/ 	.string	"Cuda compilation tools, release 13.0, V13.0.88"
        /*0030*/ 	.string	"Build cuda_13.0.r13.0/compiler.36424714_0"
        /*0030*/ 	.string	"-arch sm_100 -m 64 "



//--------------------- .note.nv.cuinfo           --------------------------
	.section	.note.nv.cuinfo,"",@"SHT_NOTE"
	.sectionflags	@"SHF_NOTE_NV_CUINFO"
        /*0018*/ 	.short	0x0002
        /*001a*/ 	.short	0x0064
        /*001c*/ 	.short	0x0082
	.zero		2


//--------------------- .nv.info                  --------------------------
	.section	.nv.info,"",@"SHT_CUDA_INFO"
	.align	4


	//----- nvinfo : EIATTR_REGCOUNT
	.align		4
        /*0000*/ 	.byte	0x04, 0x2f
        /*0002*/ 	.short	(.L_1 - .L_0)
	.align		4
.L_0:
        /*0004*/ 	.word	index@(_Z12partial_sortPfii)
        /*0008*/ 	.word	0x00000010


	//----- nvinfo : EIATTR_FRAME_SIZE
	.align		4
.L_1:
        /*000c*/ 	.byte	0x04, 0x11
        /*000e*/ 	.short	(.L_3 - .L_2)
	.align		4
.L_2:
        /*0010*/ 	.word	index@(_Z12partial_sortPfii)
        /*0014*/ 	.word	0x00000000


	//----- nvinfo : EIATTR_MIN_STACK_SIZE
	.align		4
.L_3:
        /*0018*/ 	.byte	0x04, 0x12
        /*001a*/ 	.short	(.L_5 - .L_4)
	.align		4
.L_4:
        /*001c*/ 	.word	index@(_Z12partial_sortPfii)
        /*0020*/ 	.word	0x00000000
.L_5:


//--------------------- .nv.compat                --------------------------
	.section	.nv.compat,"",@"SHT_CUDA_COMPAT_INFO"
	.align	4
        /*0000*/ 	.byte	0x02, 0x09, 0x00, 0x00, 0x02, 0x02, 0x01, 0x00, 0x02, 0x05, 0x05, 0x00, 0x03, 0x07, 0x01, 0x01
        /*0010*/ 	.byte	0x02, 0x03, 0x00, 0x00, 0x02, 0x06, 0x01, 0x00, 0x04, 0x0b, 0x08, 0x00, 0x09, 0x00, 0x00, 0x00
        /*0020*/ 	.byte	0x00, 0x00, 0x00, 0x00


//--------------------- .nv.info._Z12partial_sortPfii --------------------------
	.section	.nv.info._Z12partial_sortPfii,"",@"SHT_CUDA_INFO"
	.sectionflags	@""
	.align	4


	//----- nvinfo : EIATTR_CUDA_API_VERSION
	.align		4
        /*0000*/ 	.byte	0x04, 0x37
        /*0002*/ 	.short	(.L_7 - .L_6)
.L_6:
        /*0004*/ 	.word	0x00000082


	//----- nvinfo : EIATTR_KPARAM_INFO
	.align		4
.L_7:
        /*0008*/ 	.byte	0x04, 0x17
        /*000a*/ 	.short	(.L_9 - .L_8)
.L_8:
        /*000c*/ 	.word	0x00000000
        /*0010*/ 	.short	0x0002
        /*0012*/ 	.short	0x000c
        /*0014*/ 	.byte	0x00, 0xf0, 0x11, 0x00


	//----- nvinfo : EIATTR_KPARAM_INFO
	.align		4
.L_9:
        /*0018*/ 	.byte	0x04, 0x17
        /*001a*/ 	.short	(.L_11 - .L_10)
.L_10:
        /*001c*/ 	.word	0x00000000
        /*0020*/ 	.short	0x0001
        /*0022*/ 	.short	0x0008
        /*0024*/ 	.byte	0x00, 0xf0, 0x11, 0x00


	//----- nvinfo : EIATTR_KPARAM_INFO
	.align		4
.L_11:
        /*0028*/ 	.byte	0x04, 0x17
        /*002a*/ 	.short	(.L_13 - .L_12)
.L_12:
        /*002c*/ 	.word	0x00000000
        /*0030*/ 	.short	0x0000
        /*0032*/ 	.short	0x0000
        /*0034*/ 	.byte	0x00, 0xf5, 0x21, 0x00


	//----- nvinfo : EIATTR_SPARSE_MMA_MASK
	.align		4
.L_13:
        /*0038*/ 	.byte	0x03, 0x50
        /*003a*/ 	.short	0x0000


	//----- nvinfo : EIATTR_MAXREG_COUNT
	.align		4
        /*003c*/ 	.byte	0x03, 0x1b
        /*003e*/ 	.short	0x00ff


	//----- nvinfo : EIATTR_MERCURY_ISA_VERSION
	.align		4
        /*0040*/ 	.byte	0x03, 0x5f
        /*0042*/ 	.short	0x0101


	//----- nvinfo : EIATTR_VRC_CTA_INIT_COUNT
	.align		4
        /*0044*/ 	.byte	0x02, 0x4a
	.zero		1
	.zero		1


	//----- nvinfo : EIATTR_EXIT_INSTR_OFFSETS
	.align		4
        /*0048*/ 	.byte	0x04, 0x1c
        /*004a*/ 	.short	(.L_15 - .L_14)


	//   ....[0]....
.L_14:
        /*004c*/ 	.word	0x000000b0


	//   ....[1]....
        /*0050*/ 	.word	0x000000e0


	//   ....[2]....
        /*0054*/ 	.word	0x000001e0


	//----- nvinfo : EIATTR_CRS_STACK_SIZE
	.align		4
.L_15:
        /*0058*/ 	.byte	0x04, 0x1e
        /*005a*/ 	.short	(.L_17 - .L_16)
.L_16:
        /*005c*/ 	.word	0x00000000


	//----- nvinfo : EIATTR_CBANK_PARAM_SIZE
	.align		4
.L_17:
        /*0060*/ 	.byte	0x03, 0x19
        /*0062*/ 	.short	0x0010


	//----- nvinfo : EIATTR_PARAM_CBANK
	.align		4
        /*0064*/ 	.byte	0x04, 0x0a
        /*0066*/ 	.short	(.L_19 - .L_18)
	.align		4
.L_18:
        /*0068*/ 	.word	index@(.nv.constant0._Z12partial_sortPfii)
        /*006c*/ 	.short	0x0380
        /*006e*/ 	.short	0x0010


	//----- nvinfo : EIATTR_SW_WAR
	.align		4
.L_19:
        /*0070*/ 	.byte	0x04, 0x36
        /*0072*/ 	.short	(.L_21 - .L_20)
.L_20:
        /*0074*/ 	.word	0x00000008
.L_21:


//--------------------- .nv.callgraph             --------------------------
	.section	.nv.callgraph,"",@"SHT_CUDA_CALLGRAPH"
	.align	4
	.sectionentsize	8
	.align		4
        /*0000*/ 	.word	0x00000000
	.align		4
        /*0004*/ 	.word	0xffffffff
	.align		4
        /*0008*/ 	.word	0x00000000
	.align		4
        /*000c*/ 	.word	0xfffffffe
	.align		4
        /*0010*/ 	.word	0x00000000
	.align		4
        /*0014*/ 	.word	0xfffffffd
	.align		4
        /*0018*/ 	.word	0x00000000
	.align		4
        /*001c*/ 	.word	0xfffffffc


//--------------------- .text._Z12partial_sortPfii --------------------------
	.section	.text._Z12partial_sortPfii,"ax",@progbits
	.align	128
        .global         _Z12partial_sortPfii
        .type           _Z12partial_sortPfii,@function
        .size           _Z12partial_sortPfii,(.L_x_2 - _Z12partial_sortPfii)
        .other          _Z12partial_sortPfii,@"STO_CUDA_ENTRY STV_DEFAULT"
_Z12partial_sortPfii:
.text._Z12partial_sortPfii:
[----:B------:R-:W-:Y:S01]  /*0000*/  LDC R1, c[0x0][0x37c] ;  /* 0x0000df00ff017b82 */ /* 0x000fe20000000800 */
[----:B------:R-:W0:Y:S07]  /*0010*/  S2R R0, SR_TID.X ;  /* 0x0000000000007919 */ /* 0x000e2e0000002100 */
[----:B------:R-:W0:Y:S08]  /*0020*/  S2UR UR4, SR_CTAID.X ;  /* 0x00000000000479c3 */ /* 0x000e300000002500 */
[----:B------:R-:W0:Y:S08]  /*0030*/  LDC R3, c[0x0][0x360] ;  /* 0x0000d800ff037b82 */ /* 0x000e300000000800 */
[----:B------:R-:W1:Y:S01]  /*0040*/  LDC.64 R4, c[0x0][0x388] ;  /* 0x0000e200ff047b82 */ /* 0x000e620000000a00 */
[----:B0-----:R-:W-:-:S04]  /*0050*/  IMAD R0, R3, UR4, R0 ;  /* 0x0000000403007c24 */ /* 0x001fc8000f8e0200 */
[C---:B-1----:R-:W-:Y:S02]  /*0060*/  IMAD.IADD R9, R0.reuse, 0x1, R5 ;  /* 0x0000000100097824 */ /* 0x042fe400078e0205 */
[----:B------:R-:W-:-:S03]  /*0070*/  IMAD R0, R0, R5, RZ ;  /* 0x0000000500007224 */ /* 0x000fc600078e02ff */
[----:B------:R-:W-:Y:S01]  /*0080*/  ISETP.GE.AND P0, PT, R9, R4, PT ;  /* 0x000000040900720c */ /* 0x000fe20003f06270 */
[----:B------:R-:W-:-:S05]  /*0090*/  IMAD.SHL.U32 R0, R0, 0x2, RZ ;  /* 0x0000000200007824 */ /* 0x000fca00078e00ff */
[----:B------:R-:W-:-:S07]  /*00a0*/  LEA R8, R5, R0, 0x1 ;  /* 0x0000000005087211 */ /* 0x000fce00078e08ff */
[----:B------:R-:W-:Y:S05]  /*00b0*/  @P0 EXIT ;  /* 0x000000000000094d */ /* 0x000fea0003800000 */
[----:B------:R-:W-:-:S04]  /*00c0*/  ISETP.GE.AND P0, PT, R9, R8, PT ;  /* 0x000000080900720c */ /* 0x000fc80003f06270 */
[----:B------:R-:W-:-:S13]  /*00d0*/  ISETP.GE.OR P0, PT, R0, R9, P0 ;  /* 0x000000090000720c */ /* 0x000fda0000706670 */
[----:B------:R-:W-:Y:S05]  /*00e0*/  @P0 EXIT ;  /* 0x000000000000094d */ /* 0x000fea0003800000 */
[----:B------:R-:W0:Y:S01]  /*00f0*/  LDC.64 R2, c[0x0][0x380] ;  /* 0x0000e000ff027b82 */ /* 0x000e220000000a00 */
[----:B------:R-:W-:Y:S01]  /*0100*/  IMAD.MOV.U32 R11, RZ, RZ, R9 ;  /* 0x000000ffff0b7224 */ /* 0x000fe200078e0009 */
[----:B------:R-:W1:Y:S06]  /*0110*/  LDCU.64 UR4, c[0x0][0x358] ;  /* 0x00006b00ff0477ac */ /* 0x000e6c0008000a00 */
.L_x_0:
[----:B0-----:R-:W-:-:S04]  /*0120*/  IMAD.WIDE R4, R0, 0x4, R2 ;  /* 0x0000000400047825 */ /* 0x001fc800078e0202 */
[----:B------:R-:W-:Y:S01]  /*0130*/  IMAD.WIDE R6, R11, 0x4, R2 ;  /* 0x000000040b067825 */ /* 0x000fe200078e0202 */
[----:B-1----:R-:W2:Y:S04]  /*0140*/  LDG.E R13, desc[UR4][R4.64] ;  /* 0x00000004040d7981 */ /* 0x002ea8000c1e1900 */
[----:B------:R-:W2:Y:S02]  /*0150*/  LDG.E R10, desc[UR4][R6.64] ;  /* 0x00000004060a7981 */ /* 0x000ea4000c1e1900 */
[----:B--2---:R-:W-:-:S13]  /*0160*/  FSETP.GTU.AND P0, PT, R13, R10, PT ;  /* 0x0000000a0d00720b */ /* 0x004fda0003f0c000 */
[----:B------:R-:W-:Y:S01]  /*0170*/  @!P0 VIADD R0, R0, 0x1 ;  /* 0x0000000100008836 */ /* 0x000fe20000000000 */
[----:B------:R-:W-:Y:S01]  /*0180*/  @P0 IADD3 R11, PT, PT, R11, 0x1, RZ ;  /* 0x000000010b0b0810 */ /* 0x000fe20007ffe0ff */
[----:B------:R2:W-:Y:S03]  /*0190*/  @P0 STG.E desc[UR4][R4.64], R10 ;  /* 0x0000000a04000986 */ /* 0x0005e6000c101904 */
[----:B------:R-:W-:Y:S01]  /*01a0*/  ISETP.LT.AND P1, PT, R0, R9, PT ;  /* 0x000000090000720c */ /* 0x000fe20003f21270 */
[----:B------:R2:W-:Y:S01]  /*01b0*/  @P0 STG.E desc[UR4][R6.64], R13 ;  /* 0x0000000d06000986 */ /* 0x0005e2000c101904 */
[----:B------:R-:W-:-:S13]  /*01c0*/  ISETP.GE.AND P0, PT, R11, R8, PT ;  /* 0x000000080b00720c */ /* 0x000fda0003f06270 */
[----:B--2---:R-:W-:Y:S05]  /*01d0*/  @!P0 BRA P1, `(.L_x_0) ;  /* 0xfffffffc00d08947 */ /* 0x004fea000083ffff */
[----:B------:R-:W-:Y:S05]  /*01e0*/  EXIT ;  /* 0x000000000000794d */ /* 0x000fea0003800000 */
.L_x_1:
[----:B------:R-:W-:-:S00]  /*01f0*/  BRA `(.L_x_1) ;  /* 0xfffffffc00fc7947 */ /* 0x000fc0000383ffff */
[----:B------:R-:W-:-:S00]  /*0200*/  NOP ;  /* 0x0000000000007918 */ /* 0x000fc00000000000 */
[----:B------:R-:W-:-:S00]  /*0210*/  NOP ;  /* 0x0000000000007918 */ /* 0x000fc00000000000 */
[----:B------:R-:W-:-:S00]  /*0220*/  NOP ;  /* 0x0000000000007918 */ /* 0x000fc00000000000 */
[----:B------:R-:W-:-:S00]  /*0230*/  NOP ;  /* 0x0000000000007918 */ /* 0x000fc00000000000 */
[----:B------:R-:W-:-:S00]  /*0240*/  NOP ;  /* 0x0000000000007918 */ /* 0x000fc00000000000 */
[----:B------:R-:W-:-:S00]  /*0250*/  NOP ;  /* 0x0000000000007918 */ /* 0x000fc00000000000 */
[----:B------:R-:W-:-:S00]  /*0260*/  NOP ;  /* 0x0000000000007918 */ /* 0x000fc00000000000 */
[----:B------:R-:W-:-:S00]  /*0270*/  NOP ;  /* 0x0000000000007918 */ /* 0x000fc00000000000 */
.L_x_2:


//--------------------- .nv.shared.reserved.0     --------------------------
	.section	.nv.shared.reserved.0,"aw",@nobits
	.weak		__nv_reservedSMEM_offset_0_alias
	.size		__nv_reservedSMEM_offset_0_alias, 0, 64
	.other		__nv_reservedSMEM_offset_0_alias,@"STO_CUDA_RESERVED_SHARED STV_DEFAULT"
__nv_reservedSMEM_offset_0_alias:
	.zero		0
	.zero		64


//--------------------- .nv.constant0._Z12partial_sortPfii --------------------------
	.section	.nv.constant0._Z12partial_sortPfii,"a",@progbits
	.sectionflags	@""
	.align	4
.nv.constant0._Z12partial_sortPfii:
	.zero		912


//--------------------- SYMBOLS --------------------------

	.type		.nv.reservedSmem.offset0,@object
	.size		.nv.reservedSmem.offset0,0x4
